//
// Generated by NVIDIA NVVM Compiler
//
// Compiler Build ID: CL-36424714
// Cuda compilation tools, release 13.0, V13.0.88
// Based on NVVM 20.0.0
//

.version 9.0
.target sm_100
.address_size 64

	// .globl	_Z4lifePhii
.extern .shared .align 16 .b8 block[];

.visible .entry _Z4lifePhii(
	.param .u64 .ptr .align 1 _Z4lifePhii_param_0,
	.param .u32 _Z4lifePhii_param_1,
	.param .u32 _Z4lifePhii_param_2
)
{
	.reg .pred 	%p<29>;
	.reg .b16 	%rs<8>;
	.reg .b32 	%r<152>;
	.reg .b64 	%rd<13>;

	ld.param.u64 	%rd3, [_Z4lifePhii_param_0];
	ld.param.u32 	%r17, [_Z4lifePhii_param_1];
	ld.param.u32 	%r18, [_Z4lifePhii_param_2];
	cvta.to.global.u64 	%rd1, %rd3;
	mov.u32 	%r19, %ctaid.x;
	mov.u32 	%r1, %ntid.x;
	mul.lo.s32 	%r2, %r19, %r1;
	mov.u32 	%r3, %tid.x;
	add.s32 	%r4, %r2, %r3;
	mov.u32 	%r20, %ctaid.y;
	mov.u32 	%r5, %ntid.y;
	mul.lo.s32 	%r6, %r20, %r5;
	mov.u32 	%r7, %tid.y;
	add.s32 	%r8, %r6, %r7;
	setp.lt.s32 	%p1, %r8, %r17;
	selp.b32 	%r21, 0, %r17, %p1;
	sub.s32 	%r22, %r8, %r21;
	shr.s32 	%r23, %r22, 31;
	and.b32  	%r24, %r23, %r17;
	add.s32 	%r9, %r24, %r22;
	setp.lt.s32 	%p2, %r4, %r18;
	selp.b32 	%r25, 0, %r18, %p2;
	sub.s32 	%r26, %r4, %r25;
	shr.s32 	%r27, %r26, 31;
	and.b32  	%r28, %r27, %r18;
	add.s32 	%r29, %r28, %r26;
	mul.lo.s32 	%r10, %r29, %r17;
	add.s32 	%r30, %r9, %r10;
	cvt.s64.s32 	%rd4, %r30;
	add.s64 	%rd2, %rd1, %rd4;
	ld.global.u8 	%rs1, [%rd2];
	add.s32 	%r11, %r7, 1;
	add.s32 	%r12, %r3, 1;
	setp.lt.u32 	%p3, %r11, %r5;
	selp.b32 	%r31, 0, %r5, %p3;
	setp.lt.u32 	%p4, %r12, %r1;
	selp.b32 	%r32, 0, %r1, %p4;
	sub.s32 	%r33, %r12, %r32;
	shr.s32 	%r34, %r33, 31;
	and.b32  	%r35, %r34, %r1;
	add.s32 	%r36, %r35, %r33;
	mul.lo.s32 	%r13, %r36, %r5;
	sub.s32 	%r14, %r7, %r31;
	add.s32 	%r37, %r14, %r13;
	mov.u32 	%r38, block;
	add.s32 	%r15, %r38, %r37;
	st.shared.u8 	[%r15+1], %rs1;
	setp.ne.s32 	%p5, %r3, 0;
	@%p5 bra 	$L__BB0_2;
	setp.gt.s32 	%p6, %r4, %r18;
	not.b32 	%r39, %r18;
	selp.b32 	%r40, %r39, -1, %p6;
	add.s32 	%r41, %r40, %r4;
	shr.s32 	%r42, %r41, 31;
	and.b32  	%r43, %r42, %r18;
	add.s32 	%r44, %r43, %r41;
	mad.lo.s32 	%r45, %r44, %r17, %r9;
	cvt.u64.u32 	%rd5, %r45;
	add.s64 	%rd6, %rd1, %rd5;
	ld.global.u8 	%rs2, [%rd6];
	setp.lt.u32 	%p7, %r7, %r5;
	selp.b32 	%r46, 0, %r5, %p7;
	sub.s32 	%r47, %r7, %r46;
	shr.s32 	%r48, %r47, 31;
	and.b32  	%r49, %r48, %r5;
	add.s32 	%r50, %r49, %r47;
	add.s32 	%r52, %r38, %r50;
	st.shared.u8 	[%r52], %rs2;
$L__BB0_2:
	add.s32 	%r53, %r1, -1;
	setp.ne.s32 	%p8, %r3, %r53;
	@%p8 bra 	$L__BB0_4;
	add.s32 	%r54, %r12, %r2;
	setp.lt.s32 	%p9, %r54, %r18;
	selp.b32 	%r55, 0, %r18, %p9;
	sub.s32 	%r56, %r54, %r55;
	shr.s32 	%r57, %r56, 31;
	and.b32  	%r58, %r57, %r18;
	add.s32 	%r59, %r58, %r56;
	mad.lo.s32 	%r60, %r59, %r17, %r9;
	cvt.u64.u32 	%rd7, %r60;
	add.s64 	%rd8, %rd1, %rd7;
	ld.global.u8 	%rs3, [%rd8];
	setp.lt.u32 	%p10, %r7, %r5;
	selp.b32 	%r61, 0, %r5, %p10;
	sub.s32 	%r62, %r7, %r61;
	shr.s32 	%r63, %r62, 31;
	and.b32  	%r64, %r63, %r5;
	add.s32 	%r65, %r62, %r5;
	add.s32 	%r66, %r65, %r64;
	add.s32 	%r68, %r38, %r66;
	st.shared.u8 	[%r68], %rs3;
$L__BB0_4:
	setp.ne.s32 	%p11, %r7, 0;
	@%p11 bra 	$L__BB0_6;
	setp.gt.s32 	%p12, %r8, %r17;
	not.b32 	%r69, %r17;
	selp.b32 	%r70, %r69, -1, %p12;
	add.s32 	%r71, %r70, %r8;
	shr.s32 	%r72, %r71, 31;
	and.b32  	%r73, %r72, %r17;
	add.s32 	%r74, %r73, %r71;
	add.s32 	%r75, %r74, %r10;
	cvt.u64.u32 	%rd9, %r75;
	add.s64 	%rd10, %rd1, %rd9;
	ld.global.u8 	%rs4, [%rd10];
	setp.lt.u32 	%p13, %r3, %r1;
	selp.b32 	%r76, 0, %r1, %p13;
	sub.s32 	%r77, %r3, %r76;
	shr.s32 	%r78, %r77, 31;
	and.b32  	%r79, %r78, %r1;
	add.s32 	%r80, %r79, %r77;
	mad.lo.s32 	%r82, %r80, %r5, %r38;
	st.shared.u8 	[%r82], %rs4;
$L__BB0_6:
	add.s32 	%r83, %r5, -1;
	setp.ne.s32 	%p14, %r7, %r83;
	@%p14 bra 	$L__BB0_8;
	add.s32 	%r84, %r11, %r6;
	setp.lt.s32 	%p15, %r84, %r17;
	selp.b32 	%r85, 0, %r17, %p15;
	sub.s32 	%r86, %r84, %r85;
	shr.s32 	%r87, %r86, 31;
	and.b32  	%r88, %r87, %r17;
	add.s32 	%r89, %r88, %r86;
	add.s32 	%r90, %r89, %r10;
	cvt.u64.u32 	%rd11, %r90;
	add.s64 	%rd12, %rd1, %rd11;
	ld.global.u8 	%rs5, [%rd12];
	setp.lt.u32 	%p16, %r3, %r1;
	selp.b32 	%r91, 0, %r1, %p16;
	sub.s32 	%r92, %r3, %r91;
	shr.s32 	%r93, %r92, 31;
	and.b32  	%r94, %r93, %r1;
	add.s32 	%r95, %r94, %r92;
	mad.lo.s32 	%r97, %r95, %r5, %r38;
	st.shared.u8 	[%r97+1], %rs5;
$L__BB0_8:
	setp.ge.s32 	%p17, %r4, %r18;
	setp.ge.s32 	%p18, %r8, %r17;
	bar.sync 	0;
	setp.lt.u32 	%p19, %r3, %r1;
	selp.b32 	%r98, 0, %r1, %p19;
	sub.s32 	%r99, %r3, %r98;
	shr.s32 	%r100, %r99, 31;
	and.b32  	%r101, %r100, %r1;
	add.s32 	%r102, %r101, %r99;
	mul.lo.s32 	%r103, %r102, %r5;
	setp.lt.u32 	%p20, %r7, %r5;
	selp.b32 	%r104, 0, %r5, %p20;
	sub.s32 	%r105, %r7, %r104;
	shr.s32 	%r106, %r105, 31;
	and.b32  	%r107, %r106, %r5;
	add.s32 	%r108, %r105, %r103;
	add.s32 	%r109, %r108, %r107;
	add.s32 	%r111, %r38, %r109;
	ld.shared.u8 	%r112, [%r111];
	add.s32 	%r113, %r14, %r103;
	add.s32 	%r114, %r38, %r113;
	ld.shared.u8 	%r115, [%r114+1];
	add.s32 	%r116, %r112, %r115;
	add.s32 	%r117, %r7, 2;
	setp.lt.u32 	%p21, %r117, %r5;
	selp.b32 	%r118, 0, %r5, %p21;
	sub.s32 	%r119, %r7, %r118;
	add.s32 	%r120, %r119, %r103;
	add.s32 	%r121, %r38, %r120;
	ld.shared.u8 	%r122, [%r121+2];
	add.s32 	%r123, %r116, %r122;
	add.s32 	%r124, %r105, %r13;
	add.s32 	%r125, %r124, %r107;
	add.s32 	%r126, %r38, %r125;
	ld.shared.u8 	%r127, [%r126];
	add.s32 	%r128, %r123, %r127;
	add.s32 	%r129, %r119, %r13;
	add.s32 	%r130, %r38, %r129;
	ld.shared.u8 	%r131, [%r130+2];
	add.s32 	%r132, %r128, %r131;
	add.s32 	%r133, %r3, 2;
	setp.lt.u32 	%p22, %r133, %r1;
	selp.b32 	%r134, 0, %r1, %p22;
	sub.s32 	%r135, %r133, %r134;
	shr.s32 	%r136, %r135, 31;
	and.b32  	%r137, %r136, %r1;
	add.s32 	%r138, %r137, %r135;
	mul.lo.s32 	%r139, %r138, %r5;
	add.s32 	%r140, %r105, %r139;
	add.s32 	%r141, %r140, %r107;
	add.s32 	%r142, %r38, %r141;
	ld.shared.u8 	%r143, [%r142];
	add.s32 	%r144, %r132, %r143;
	add.s32 	%r145, %r14, %r139;
	add.s32 	%r146, %r38, %r145;
	ld.shared.u8 	%r147, [%r146+1];
	add.s32 	%r148, %r144, %r147;
	add.s32 	%r149, %r119, %r139;
	add.s32 	%r150, %r38, %r149;
	ld.shared.u8 	%r151, [%r150+2];
	add.s32 	%r16, %r148, %r151;
	or.pred  	%p23, %p18, %p17;
	@%p23 bra 	$L__BB0_10;
	ld.shared.u8 	%rs6, [%r15+1];
	setp.ne.s16 	%p24, %rs6, 0;
	setp.eq.s32 	%p25, %r16, 2;
	and.pred  	%p26, %p24, %p25;
	setp.eq.s32 	%p27, %r16, 3;
	or.pred  	%p28, %p26, %p27;
	selp.u16 	%rs7, 1, 0, %p28;
	st.global.u8 	[%rd2], %rs7;
$L__BB0_10:
	ret;

}


// ===== COMPILED SASS (sm_100) =====

	.target	sm_100

	.elftype	@"ET_EXEC"


//--------------------- .note.nv.tkinfo           --------------------------
	.section	.note.nv.tkinfo,"",@"SHT_NOTE"
	.sectionflags	@"SHF_NOTE_NV_TKINFO"
	.tkinfo
        /*0018*/ 	.word	0x00000002
        /*0030*/ 	.string	""
        /*0030*/ 	.string	"ptxas"
        /*0030*/ 	.string	"Cuda compilation tools, release 13.0, V13.0.88"
        /*0030*/ 	.string	"Build cuda_13.0.r13.0/compiler.36424714_0"
        /*0030*/ 	.string	"-arch sm_100 -m 64 "



//--------------------- .note.nv.cuinfo           --------------------------
	.section	.note.nv.cuinfo,"",@"SHT_NOTE"
	.sectionflags	@"SHF_NOTE_NV_CUINFO"
        /*0018*/ 	.short	0x0002
        /*001a*/ 	.short	0x0064
        /*001c*/ 	.short	0x0082
	.zero		2


//--------------------- .nv.info                  --------------------------
	.section	.nv.info,"",@"SHT_CUDA_INFO"
	.align	4


	//----- nvinfo : EIATTR_REGCOUNT
	.align		4
        /*0000*/ 	.byte	0x04, 0x2f
        /*0002*/ 	.short	(.L_1 - .L_0)
	.align		4
.L_0:
        /*0004*/ 	.word	index@(_Z4lifePhii)
        /*0008*/ 	.word	0x0000001e


	//----- nvinfo : EIATTR_FRAME_SIZE
	.align		4
.L_1:
        /*000c*/ 	.byte	0x04, 0x11
        /*000e*/ 	.short	(.L_3 - .L_2)
	.align		4
.L_2:
        /*0010*/ 	.word	index@(_Z4lifePhii)
        /*0014*/ 	.word	0x00000000


	//----- nvinfo : EIATTR_MIN_STACK_SIZE
	.align		4
.L_3:
        /*0018*/ 	.byte	0x04, 0x12
        /*001a*/ 	.short	(.L_5 - .L_4)
	.align		4
.L_4:
        /*001c*/ 	.word	index@(_Z4lifePhii)
        /*0020*/ 	.word	0x00000000
.L_5:


//--------------------- .nv.compat                --------------------------
	.section	.nv.compat,"",@"SHT_CUDA_COMPAT_INFO"
	.align	4
        /*0000*/ 	.byte	0x02, 0x09, 0x00, 0x00, 0x02, 0x02, 0x01, 0x00, 0x02, 0x05, 0x05, 0x00, 0x03, 0x07, 0x01, 0x01
        /*0010*/ 	.byte	0x02, 0x03, 0x00, 0x00, 0x02, 0x06, 0x01, 0x00, 0x04, 0x0b, 0x08, 0x00, 0x09, 0x00, 0x00, 0x00
        /*0020*/ 	.byte	0x00, 0x00, 0x00, 0x00


//--------------------- .nv.info._Z4lifePhii      --------------------------
	.section	.nv.info._Z4lifePhii,"",@"SHT_CUDA_INFO"
	.sectionflags	@""
	.align	4


	//----- nvinfo : EIATTR_CUDA_API_VERSION
	.align		4
        /*0000*/ 	.byte	0x04, 0x37
        /*0002*/ 	.short	(.L_7 - .L_6)
.L_6:
        /*0004*/ 	.word	0x00000082


	//----- nvinfo : EIATTR_KPARAM_INFO
	.align		4
.L_7:
        /*0008*/ 	.byte	0x04, 0x17
        /*000a*/ 	.short	(.L_9 - .L_8)
.L_8:
        /*000c*/ 	.word	0x00000000
        /*0010*/ 	.short	0x0002
        /*0012*/ 	.short	0x000c
        /*0014*/ 	.byte	0x00, 0xf0, 0x11, 0x00


	//----- nvinfo : EIATTR_KPARAM_INFO
	.align		4
.L_9:
        /*0018*/ 	.byte	0x04, 0x17
        /*001a*/ 	.short	(.L_11 - .L_10)
.L_10:
        /*001c*/ 	.word	0x00000000
        /*0020*/ 	.short	0x0001
        /*0022*/ 	.short	0x0008
        /*0024*/ 	.byte	0x00, 0xf0, 0x11, 0x00


	//----- nvinfo : EIATTR_KPARAM_INFO
	.align		4
.L_11:
        /*0028*/ 	.byte	0x04, 0x17
        /*002a*/ 	.short	(.L_13 - .L_12)
.L_12:
        /*002c*/ 	.word	0x00000000
        /*0030*/ 	.short	0x0000
        /*0032*/ 	.short	0x0000
        /*0034*/ 	.byte	0x00, 0xf5, 0x21, 0x00


	//----- nvinfo : EIATTR_SPARSE_MMA_MASK
	.align		4
.L_13:
        /*0038*/ 	.byte	0x03, 0x50
        /*003a*/ 	.short	0x0000


	//----- nvinfo : EIATTR_MAXREG_COUNT
	.align		4
        /*003c*/ 	.byte	0x03, 0x1b
        /*003e*/ 	.short	0x00ff


	//----- nvinfo : EIATTR_NUM_BARRIERS
	.align		4
        /*0040*/ 	.byte	0x02, 0x4c
        /*0042*/ 	.byte	0x01
	.zero		1


	//----- nvinfo : EIATTR_MERCURY_ISA_VERSION
	.align		4
        /*0044*/ 	.byte	0x03, 0x5f
        /*0046*/ 	.short	0x0101


	//----- nvinfo : EIATTR_VRC_CTA_INIT_COUNT
	.align		4
        /*0048*/ 	.byte	0x02, 0x4a
	.zero		1
	.zero		1


	//----- nvinfo : EIATTR_EXIT_INSTR_OFFSETS
	.align		4
        /*004c*/ 	.byte	0x04, 0x1c
        /*004e*/ 	.short	(.L_15 - .L_14)


	//   ....[0]....
.L_14:
        /*0050*/ 	.word	0x00000940


	//   ....[1]....
        /*0054*/ 	.word	0x000009f0


	//----- nvinfo : EIATTR_CBANK_PARAM_SIZE
	.align		4
.L_15:
        /*0058*/ 	.byte	0x03, 0x19
        /*005a*/ 	.short	0x0010


	//----- nvinfo : EIATTR_PARAM_CBANK
	.align		4
        /*005c*/ 	.byte	0x04, 0x0a
        /*005e*/ 	.short	(.L_17 - .L_16)
	.align		4
.L_16:
        /*0060*/ 	.word	index@(.nv.constant0._Z4lifePhii)
        /*0064*/ 	.short	0x0380
        /*0066*/ 	.short	0x0010


	//----- nvinfo : EIATTR_SW_WAR
	.align		4
.L_17:
        /*0068*/ 	.byte	0x04, 0x36
        /*006a*/ 	.short	(.L_19 - .L_18)
.L_18:
        /*006c*/ 	.word	0x00000008
.L_19:


//--------------------- .nv.callgraph             --------------------------
	.section	.nv.callgraph,"",@"SHT_CUDA_CALLGRAPH"
	.align	4
	.sectionentsize	8
	.align		4
        /*0000*/ 	.word	0x00000000
	.align		4
        /*0004*/ 	.word	0xffffffff
	.align		4
        /*0008*/ 	.word	0x00000000
	.align		4
        /*000c*/ 	.word	0xfffffffe
	.align		4
        /*0010*/ 	.word	0x00000000
	.align		4
        /*0014*/ 	.word	0xfffffffd
	.align		4
        /*0018*/ 	.word	0x00000000
	.align		4
        /*001c*/ 	.word	0xfffffffc


//--------------------- .text._Z4lifePhii         --------------------------
	.section	.text._Z4lifePhii,"ax",@progbits
	.align	128
        .global         _Z4lifePhii
        .type           _Z4lifePhii,@function
        .size           _Z4lifePhii,(.L_x_1 - _Z4lifePhii)
        .other          _Z4lifePhii,@"STO_CUDA_ENTRY STV_DEFAULT"
_Z4lifePhii:
.text._Z4lifePhii:
[----:B------:R-:W-:Y:S01]  /*0000*/  LDC R1, c[0x0][0x37c] ;  /* 0x0000df00ff017b82 */ /* 0x000fe20000000800 */
[----:B------:R-:W0:Y:S07]  /*0010*/  S2R R19, SR_TID.X ;  /* 0x0000000000137919 */ /* 0x000e2e0000002100 */
[----:B------:R-:W1:Y:S01]  /*0020*/  LDC R14, c[0x0][0x360] ;  /* 0x0000d800ff0e7b82 */ /* 0x000e620000000800 */
[----:B------:R-:W2:Y:S01]  /*0030*/  LDCU.64 UR6, c[0x0][0x358] ;  /* 0x00006b00ff0677ac */ /* 0x000ea20008000a00 */
[----:B------:R-:W3:Y:S06]  /*0040*/  S2R R0, SR_TID.Y ;  /* 0x0000000000007919 */ /* 0x000eec0000002200 */
[----:B------:R-:W4:Y:S08]  /*0050*/  LDC R15, c[0x0][0x364] ;  /* 0x0000d900ff0f7b82 */ /* 0x000f300000000800 */
[----:B------:R-:W5:Y:S08]  /*0060*/  S2UR UR4, SR_CTAID.X ;  /* 0x00000000000479c3 */ /* 0x000f700000002500 */
[----:B------:R-:W2:Y:S01]  /*0070*/  S2UR UR5, SR_CTAID.Y ;  /* 0x00000000000579c3 */ /* 0x000ea20000002600 */
[----:B-1----:R-:W-:-:S05]  /*0080*/  VIADD R2, R14, 0xffffffff ;  /* 0xffffffff0e027836 */ /* 0x002fca0000000000 */
[----:B0-----:R-:W-:Y:S02]  /*0090*/  ISETP.NE.AND P1, PT, R19, R2, PT ;  /* 0x000000021300720c */ /* 0x001fe40003f25270 */
[----:B------:R-:W0:Y:S01]  /*00a0*/  LDC.64 R4, c[0x0][0x388] ;  /* 0x0000e200ff047b82 */ /* 0x000e220000000a00 */
[----:B----4-:R-:W-:Y:S01]  /*00b0*/  VIADD R3, R15, 0xffffffff ;  /* 0xffffffff0f037836 */ /* 0x010fe20000000000 */
[C---:B------:R-:W-:Y:S01]  /*00c0*/  ISETP.NE.AND P2, PT, R19.reuse, RZ, PT ;  /* 0x000000ff1300720c */ /* 0x040fe20003f45270 */
[----:B------:R-:W-:Y:S02]  /*00d0*/  VIADD R21, R19, 0x1 ;  /* 0x0000000113157836 */ /* 0x000fe40000000000 */
[C---:B---3--:R-:W-:Y:S01]  /*00e0*/  VIADD R18, R0.reuse, 0x1 ;  /* 0x0000000100127836 */ /* 0x048fe20000000000 */
[----:B------:R-:W-:Y:S01]  /*00f0*/  ISETP.NE.AND P0, PT, R0, R3, PT ;  /* 0x000000030000720c */ /* 0x000fe20003f05270 */
[----:B-----5:R-:W-:-:S04]  /*0100*/  IMAD R16, R14, UR4, RZ ;  /* 0x000000040e107c24 */ /* 0x020fc8000f8e02ff */
[C---:B------:R-:W-:Y:S02]  /*0110*/  @!P1 IMAD.IADD R2, R16.reuse, 0x1, R21 ;  /* 0x0000000110029824 */ /* 0x040fe400078e0215 */
[----:B------:R-:W-:Y:S02]  /*0120*/  IMAD.IADD R16, R16, 0x1, R19 ;  /* 0x0000000110107824 */ /* 0x000fe400078e0213 */
[----:B--2---:R-:W-:-:S04]  /*0130*/  IMAD R17, R15, UR5, RZ ;  /* 0x000000050f117c24 */ /* 0x004fc8000f8e02ff */
[C---:B------:R-:W-:Y:S02]  /*0140*/  @!P0 IMAD.IADD R9, R17.reuse, 0x1, R18 ;  /* 0x0000000111098824 */ /* 0x040fe400078e0212 */
[----:B------:R-:W-:Y:S01]  /*0150*/  IMAD.IADD R17, R17, 0x1, R0 ;  /* 0x0000000111117824 */ /* 0x000fe200078e0200 */
[-C--:B0-----:R-:W-:Y:S02]  /*0160*/  @!P1 ISETP.GE.AND P3, PT, R2, R5.reuse, PT ;  /* 0x000000050200920c */ /* 0x081fe40003f66270 */
[-C--:B------:R-:W-:Y:S02]  /*0170*/  @!P2 LOP3.LUT R3, RZ, R5.reuse, RZ, 0x33, !PT ;  /* 0x00000005ff03a212 */ /* 0x080fe400078e33ff */
[----:B------:R-:W-:Y:S02]  /*0180*/  @!P1 SEL R7, R5, RZ, P3 ;  /* 0x000000ff05079207 */ /* 0x000fe40001800000 */
[----:B------:R-:W-:Y:S02]  /*0190*/  @!P0 ISETP.GE.AND P5, PT, R9, R4, PT ;  /* 0x000000040900820c */ /* 0x000fe40003fa6270 */
[----:B------:R-:W-:Y:S01]  /*01a0*/  @!P2 ISETP.GT.AND P4, PT, R16, R5, PT ;  /* 0x000000051000a20c */ /* 0x000fe20003f84270 */
[----:B------:R-:W-:Y:S01]  /*01b0*/  @!P1 IMAD.IADD R2, R2, 0x1, -R7 ;  /* 0x0000000102029824 */ /* 0x000fe200078e0a07 */
[----:B------:R-:W-:-:S02]  /*01c0*/  ISETP.NE.AND P3, PT, R0, RZ, PT ;  /* 0x000000ff0000720c */ /* 0x000fc40003f65270 */
[----:B------:R-:W-:Y:S02]  /*01d0*/  @!P0 SEL R6, R4, RZ, P5 ;  /* 0x000000ff04068207 */ /* 0x000fe40002800000 */
[----:B------:R-:W-:Y:S02]  /*01e0*/  @!P2 SEL R7, R3, 0xffffffff, P4 ;  /* 0xffffffff0307a807 */ /* 0x000fe40002000000 */
[C---:B------:R-:W-:Y:S01]  /*01f0*/  ISETP.GE.AND P5, PT, R16.reuse, R5, PT ;  /* 0x000000051000720c */ /* 0x040fe20003fa6270 */
[----:B------:R-:W-:Y:S01]  /*0200*/  @!P0 IMAD.IADD R3, R9, 0x1, -R6 ;  /* 0x0000000109038824 */ /* 0x000fe200078e0a06 */
[----:B------:R-:W-:Y:S01]  /*0210*/  ISETP.GE.AND P4, PT, R17, R4, PT ;  /* 0x000000041100720c */ /* 0x000fe20003f86270 */
[----:B------:R-:W-:Y:S01]  /*0220*/  @!P2 IMAD.IADD R11, R16, 0x1, R7 ;  /* 0x00000001100ba824 */ /* 0x000fe200078e0207 */
[----:B------:R-:W-:Y:S01]  /*0230*/  SEL R9, R5, RZ, P5 ;  /* 0x000000ff05097207 */ /* 0x000fe20002800000 */
[----:B------:R-:W0:Y:S01]  /*0240*/  LDC.64 R6, c[0x0][0x380] ;  /* 0x0000e000ff067b82 */ /* 0x000e220000000a00 */
[----:B------:R-:W-:-:S02]  /*0250*/  SEL R8, R4, RZ, P4 ;  /* 0x000000ff04087207 */ /* 0x000fc40002000000 */
[----:B------:R-:W-:Y:S01]  /*0260*/  @!P2 SHF.R.S32.HI R10, RZ, 0x1f, R11 ;  /* 0x0000001fff0aa819 */ /* 0x000fe2000001140b */
[----:B------:R-:W-:Y:S01]  /*0270*/  IMAD.IADD R12, R16, 0x1, -R9 ;  /* 0x00000001100c7824 */ /* 0x000fe200078e0a09 */
[-C--:B------:R-:W-:Y:S02]  /*0280*/  @!P3 LOP3.LUT R13, RZ, R4.reuse, RZ, 0x33, !PT ;  /* 0x00000004ff0db212 */ /* 0x080fe400078e33ff */
[C---:B------:R-:W-:Y:S02]  /*0290*/  @!P3 ISETP.GT.AND P4, PT, R17.reuse, R4, PT ;  /* 0x000000041100b20c */ /* 0x040fe40003f84270 */
[----:B------:R-:W-:Y:S01]  /*02a0*/  @!P2 LOP3.LUT R20, R10, R5, RZ, 0xc0, !PT ;  /* 0x000000050a14a212 */ /* 0x000fe200078ec0ff */
[----:B------:R-:W-:Y:S01]  /*02b0*/  IMAD.IADD R10, R17, 0x1, -R8 ;  /* 0x00000001110a7824 */ /* 0x000fe200078e0a08 */
[----:B------:R-:W-:Y:S02]  /*02c0*/  SHF.R.S32.HI R8, RZ, 0x1f, R12 ;  /* 0x0000001fff087819 */ /* 0x000fe4000001140c */
[----:B------:R-:W-:Y:S01]  /*02d0*/  @!P3 SEL R22, R13, 0xffffffff, P4 ;  /* 0xffffffff0d16b807 */ /* 0x000fe20002000000 */
[----:B------:R-:W-:Y:S01]  /*02e0*/  @!P2 IMAD.IADD R11, R11, 0x1, R20 ;  /* 0x000000010b0ba824 */ /* 0x000fe200078e0214 */
[----:B------:R-:W-:-:S02]  /*02f0*/  SHF.R.S32.HI R9, RZ, 0x1f, R10 ;  /* 0x0000001fff097819 */ /* 0x000fc4000001140a */
[-C--:B------:R-:W-:Y:S01]  /*0300*/  LOP3.LUT R23, R8, R5.reuse, RZ, 0xc0, !PT ;  /* 0x0000000508177212 */ /* 0x080fe200078ec0ff */
[----:B------:R-:W-:Y:S01]  /*0310*/  @!P3 IMAD.IADD R8, R17, 0x1, R22 ;  /* 0x000000011108b824 */ /* 0x000fe200078e0216 */
[----:B------:R-:W-:Y:S02]  /*0320*/  @!P1 SHF.R.S32.HI R20, RZ, 0x1f, R2 ;  /* 0x0000001fff149819 */ /* 0x000fe40000011402 */
[-C--:B------:R-:W-:Y:S01]  /*0330*/  LOP3.LUT R13, R9, R4.reuse, RZ, 0xc0, !PT ;  /* 0x00000004090d7212 */ /* 0x080fe200078ec0ff */
[----:B------:R-:W-:Y:S01]  /*0340*/  IMAD.IADD R9, R12, 0x1, R23 ;  /* 0x000000010c097824 */ /* 0x000fe200078e0217 */
[----:B------:R-:W-:Y:S02]  /*0350*/  @!P1 LOP3.LUT R23, R20, R5, RZ, 0xc0, !PT ;  /* 0x0000000514179212 */ /* 0x000fe400078ec0ff */
[----:B------:R-:W-:Y:S01]  /*0360*/  @!P3 SHF.R.S32.HI R25, RZ, 0x1f, R8 ;  /* 0x0000001fff19b819 */ /* 0x000fe20000011408 */
[----:B------:R-:W-:Y:S01]  /*0370*/  IMAD.IADD R13, R10, 0x1, R13 ;  /* 0x000000010a0d7824 */ /* 0x000fe200078e020d */
[----:B------:R-:W-:Y:S01]  /*0380*/  @!P0 SHF.R.S32.HI R27, RZ, 0x1f, R3 ;  /* 0x0000001fff1b8819 */ /* 0x000fe20000011403 */
[----:B------:R-:W-:Y:S01]  /*0390*/  @!P1 IMAD.IADD R23, R2, 0x1, R23 ;  /* 0x0000000102179824 */ /* 0x000fe200078e0217 */
[-C--:B------:R-:W-:Y:S01]  /*03a0*/  @!P3 LOP3.LUT R25, R25, R4.reuse, RZ, 0xc0, !PT ;  /* 0x000000041919b212 */ /* 0x080fe200078ec0ff */
[-CC-:B------:R-:W-:Y:S01]  /*03b0*/  IMAD R10, R9, R4.reuse, R13.reuse ;  /* 0x00000004090a7224 */ /* 0x180fe200078e020d */
[-C--:B------:R-:W-:Y:S01]  /*03c0*/  @!P0 LOP3.LUT R2, R27, R4.reuse, RZ, 0xc0, !PT ;  /* 0x000000041b028212 */ /* 0x080fe200078ec0ff */
[----:B------:R-:W-:-:S02]  /*03d0*/  @!P2 IMAD R11, R11, R4, R13 ;  /* 0x000000040b0ba224 */ /* 0x000fc400078e020d */
[----:B------:R-:W-:Y:S02]  /*03e0*/  @!P3 IMAD.IADD R25, R8, 0x1, R25 ;  /* 0x000000010819b824 */ /* 0x000fe400078e0219 */
[----:B------:R-:W-:Y:S01]  /*03f0*/  @!P0 IMAD.IADD R3, R3, 0x1, R2 ;  /* 0x0000000103038824 */ /* 0x000fe200078e0202 */
[C---:B0-----:R-:W-:Y:S01]  /*0400*/  IADD3 R2, P4, PT, R10.reuse, R6, RZ ;  /* 0x000000060a027210 */ /* 0x041fe20007f9e0ff */
[----:B------:R-:W-:Y:S01]  /*0410*/  @!P1 IMAD R23, R23, R4, R13 ;  /* 0x0000000417179224 */ /* 0x000fe200078e020d */
[----:B------:R-:W-:Y:S01]  /*0420*/  @!P2 IADD3 R8, P5, PT, R11, R6, RZ ;  /* 0x000000060b08a210 */ /* 0x000fe20007fbe0ff */
[CC--:B------:R-:W-:Y:S02]  /*0430*/  @!P3 IMAD R25, R9.reuse, R4.reuse, R25 ;  /* 0x000000040919b224 */ /* 0x0c0fe400078e0219 */
[----:B------:R-:W-:Y:S01]  /*0440*/  @!P0 IMAD R11, R9, R4, R3 ;  /* 0x00000004090b8224 */ /* 0x000fe200078e0203 */
[----:B------:R-:W-:Y:S01]  /*0450*/  LEA.HI.X.SX32 R3, R10, R7, 0x1, P4 ;  /* 0x000000070a037211 */ /* 0x000fe200020f0eff */
[----:B------:R-:W-:Y:S01]  /*0460*/  @!P2 IMAD.X R9, RZ, RZ, R7, P5 ;  /* 0x000000ffff09a224 */ /* 0x000fe200028e0607 */
[----:B------:R-:W-:-:S02]  /*0470*/  @!P1 IADD3 R10, P4, PT, R23, R6, RZ ;  /* 0x00000006170a9210 */ /* 0x000fc40007f9e0ff */
[-C--:B------:R-:W-:Y:S01]  /*0480*/  @!P3 IADD3 R12, P5, PT, R25, R6.reuse, RZ ;  /* 0x00000006190cb210 */ /* 0x080fe20007fbe0ff */
[----:B------:R-:W2:Y:S01]  /*0490*/  LDG.E.U8 R20, desc[UR6][R2.64] ;  /* 0x0000000602147981 */ /* 0x000ea2000c1e1100 */
[----:B------:R-:W-:Y:S01]  /*04a0*/  @!P0 IADD3 R6, P6, PT, R11, R6, RZ ;  /* 0x000000060b068210 */ /* 0x000fe20007fde0ff */
[--C-:B------:R-:W-:Y:S02]  /*04b0*/  @!P1 IMAD.X R11, RZ, RZ, R7.reuse, P4 ;  /* 0x000000ffff0b9224 */ /* 0x100fe400020e0607 */
[--C-:B------:R-:W-:Y:S01]  /*04c0*/  @!P3 IMAD.X R13, RZ, RZ, R7.reuse, P5 ;  /* 0x000000ffff0db224 */ /* 0x100fe200028e0607 */
[----:B------:R-:W3:Y:S01]  /*04d0*/  @!P2 LDG.E.U8 R8, desc[UR6][R8.64] ;  /* 0x000000060808a981 */ /* 0x000ee2000c1e1100 */
[----:B------:R-:W-:-:S03]  /*04e0*/  @!P0 IMAD.X R7, RZ, RZ, R7, P6 ;  /* 0x000000ffff078224 */ /* 0x000fc600030e0607 */
[----:B------:R-:W4:Y:S04]  /*04f0*/  @!P1 LDG.E.U8 R10, desc[UR6][R10.64] ;  /* 0x000000060a0a9981 */ /* 0x000f28000c1e1100 */
[----:B------:R-:W5:Y:S04]  /*0500*/  @!P3 LDG.E.U8 R12, desc[UR6][R12.64] ;  /* 0x000000060c0cb981 */ /* 0x000f68000c1e1100 */
[----:B------:R0:W5:Y:S01]  /*0510*/  @!P0 LDG.E.U8 R6, desc[UR6][R6.64] ;  /* 0x0000000606068981 */ /* 0x000162000c1e1100 */
[----:B------:R-:W-:Y:S01]  /*0520*/  ISETP.GE.U32.AND P4, PT, R21, R14, PT ;  /* 0x0000000e1500720c */ /* 0x000fe20003f86070 */
[----:B------:R-:W-:-:S03]  /*0530*/  VIADD R23, R19, 0x2 ;  /* 0x0000000213177836 */ /* 0x000fc60000000000 */
[----:B------:R-:W-:Y:S01]  /*0540*/  SEL R22, R14, RZ, P4 ;  /* 0x000000ff0e167207 */ /* 0x000fe20002000000 */
[----:B------:R-:W1:Y:S01]  /*0550*/  S2UR UR5, SR_CgaCtaId ;  /* 0x00000000000579c3 */ /* 0x000e620000008800 */
[-C--:B------:R-:W-:Y:S01]  /*0560*/  ISETP.GE.U32.AND P4, PT, R19, R14.reuse, PT ;  /* 0x0000000e1300720c */ /* 0x080fe20003f86070 */
[----:B------:R-:W-:Y:S02]  /*0570*/  VIADD R24, R0, 0x2 ;  /* 0x0000000200187836 */ /* 0x000fe40000000000 */
[----:B------:R-:W-:Y:S01]  /*0580*/  IMAD.IADD R22, R21, 0x1, -R22 ;  /* 0x0000000115167824 */ /* 0x000fe200078e0a16 */
[----:B------:R-:W-:Y:S02]  /*0590*/  ISETP.GE.U32.AND P6, PT, R23, R14, PT ;  /* 0x0000000e1700720c */ /* 0x000fe40003fc6070 */
[----:B------:R-:W-:Y:S02]  /*05a0*/  ISETP.GE.U32.AND P5, PT, R18, R15, PT ;  /* 0x0000000f1200720c */ /* 0x000fe40003fa6070 */
[----:B------:R-:W-:-:S02]  /*05b0*/  SEL R18, R14, RZ, P4 ;  /* 0x000000ff0e127207 */ /* 0x000fc40002000000 */
[----:B0-----:R-:W-:Y:S02]  /*05c0*/  SHF.R.S32.HI R7, RZ, 0x1f, R22 ;  /* 0x0000001fff077819 */ /* 0x001fe40000011416 */
[-C--:B------:R-:W-:Y:S02]  /*05d0*/  ISETP.GE.U32.AND P4, PT, R24, R15.reuse, PT ;  /* 0x0000000f1800720c */ /* 0x080fe40003f86070 */
[----:B------:R-:W-:Y:S02]  /*05e0*/  SEL R24, R14, RZ, P6 ;  /* 0x000000ff0e187207 */ /* 0x000fe40003000000 */
[----:B------:R-:W-:Y:S02]  /*05f0*/  ISETP.GE.U32.AND P6, PT, R0, R15, PT ;  /* 0x0000000f0000720c */ /* 0x000fe40003fc6070 */
[----:B------:R-:W-:Y:S02]  /*0600*/  LOP3.LUT R9, R7, R14, RZ, 0xc0, !PT ;  /* 0x0000000e07097212 */ /* 0x000fe400078ec0ff */
[----:B------:R-:W-:Y:S01]  /*0610*/  SEL R11, R15, RZ, P6 ;  /* 0x000000ff0f0b7207 */ /* 0x000fe20003000000 */
[----:B------:R-:W-:-:S02]  /*0620*/  IMAD.IADD R19, R19, 0x1, -R18 ;  /* 0x0000000113137824 */ /* 0x000fc400078e0a12 */
[----:B------:R-:W-:Y:S02]  /*0630*/  IMAD.IADD R7, R23, 0x1, -R24 ;  /* 0x0000000117077824 */ /* 0x000fe400078e0a18 */
[----:B------:R-:W-:Y:S01]  /*0640*/  IMAD.IADD R24, R22, 0x1, R9 ;  /* 0x0000000116187824 */ /* 0x000fe200078e0209 */
[----:B------:R-:W-:Y:S01]  /*0650*/  SEL R9, R15, RZ, P5 ;  /* 0x000000ff0f097207 */ /* 0x000fe20002800000 */
[C---:B------:R-:W-:Y:S01]  /*0660*/  IMAD.IADD R22, R0.reuse, 0x1, -R11 ;  /* 0x0000000100167824 */ /* 0x040fe200078e0a0b */
[----:B------:R-:W-:Y:S01]  /*0670*/  SHF.R.S32.HI R11, RZ, 0x1f, R19 ;  /* 0x0000001fff0b7819 */ /* 0x000fe20000011413 */
[----:B------:R-:W-:Y:S02]  /*0680*/  UMOV UR4, 0x400 ;  /* 0x0000040000047882 */ /* 0x000fe40000000000 */
[----:B------:R-:W-:Y:S01]  /*0690*/  IMAD.IADD R18, R0, 0x1, -R9 ;  /* 0x0000000100127824 */ /* 0x000fe200078e0a09 */
[----:B------:R-:W-:Y:S01]  /*06a0*/  SHF.R.S32.HI R26, RZ, 0x1f, R22 ;  /* 0x0000001fff1a7819 */ /* 0x000fe20000011416 */
[----:B------:R-:W-:Y:S01]  /*06b0*/  IMAD R9, R24, R15, RZ ;  /* 0x0000000f18097224 */ /* 0x000fe200078e02ff */
[----:B-1----:R-:W-:Y:S01]  /*06c0*/  ULEA UR4, UR5, UR4, 0x18 ;  /* 0x0000000405047291 */ /* 0x002fe2000f8ec0ff */
[----:B------:R-:W-:-:S02]  /*06d0*/  SHF.R.S32.HI R21, RZ, 0x1f, R7 ;  /* 0x0000001fff157819 */ /* 0x000fc40000011407 */
[-C--:B------:R-:W-:Y:S02]  /*06e0*/  LOP3.LUT R24, R11, R14.reuse, RZ, 0xc0, !PT ;  /* 0x0000000e0b187212 */ /* 0x080fe400078ec0ff */
[-C--:B------:R-:W-:Y:S02]  /*06f0*/  LOP3.LUT R13, R26, R15.reuse, RZ, 0xc0, !PT ;  /* 0x0000000f1a0d7212 */ /* 0x080fe400078ec0ff */
[----:B------:R-:W-:Y:S02]  /*0700*/  SEL R23, R15, RZ, P4 ;  /* 0x000000ff0f177207 */ /* 0x000fe40002000000 */
[----:B------:R-:W-:Y:S01]  /*0710*/  LOP3.LUT R26, R21, R14, RZ, 0xc0, !PT ;  /* 0x0000000e151a7212 */ /* 0x000fe200078ec0ff */
[----:B------:R-:W-:Y:S01]  /*0720*/  IMAD.IADD R14, R19, 0x1, R24 ;  /* 0x00000001130e7824 */ /* 0x000fe200078e0218 */
[----:B------:R-:W-:Y:S01]  /*0730*/  IADD3 R11, PT, PT, R18, UR4, R9 ;  /* 0x00000004120b7c10 */ /* 0x000fe2000fffe009 */
[----:B------:R-:W-:Y:S01]  /*0740*/  IMAD.IADD R0, R0, 0x1, -R23 ;  /* 0x0000000100007824 */ /* 0x000fe200078e0a17 */
[C---:B------:R-:W-:Y:S01]  /*0750*/  @!P2 IADD3 R21, PT, PT, R13.reuse, UR4, R22 ;  /* 0x000000040d15ac10 */ /* 0x040fe2000fffe016 */
[CC--:B------:R-:W-:Y:S01]  /*0760*/  @!P3 IMAD R23, R14.reuse, R15.reuse, UR4 ;  /* 0x000000040e17be24 */ /* 0x0c0fe2000f8e020f */
[----:B------:R-:W-:Y:S01]  /*0770*/  @!P1 IADD3 R19, PT, PT, R13, R22, R15 ;  /* 0x000000160d139210 */ /* 0x000fe20007ffe00f */
[----:B------:R-:W-:-:S02]  /*0780*/  @!P0 IMAD R25, R14, R15, UR4 ;  /* 0x000000040e198e24 */ /* 0x000fc4000f8e020f */
[----:B------:R-:W-:Y:S02]  /*0790*/  IMAD.IADD R7, R7, 0x1, R26 ;  /* 0x0000000107077824 */ /* 0x000fe400078e021a */
[-CC-:B------:R-:W-:Y:S02]  /*07a0*/  IMAD R24, R14, R15.reuse, R22.reuse ;  /* 0x0000000f0e187224 */ /* 0x180fe400078e0216 */
[-C--:B------:R-:W-:Y:S01]  /*07b0*/  IMAD R26, R7, R15.reuse, R22 ;  /* 0x0000000f071a7224 */ /* 0x080fe200078e0216 */
[----:B------:R-:W-:Y:S02]  /*07c0*/  IADD3 R22, PT, PT, R13, R22, R9 ;  /* 0x000000160d167210 */ /* 0x000fe40007ffe009 */
[--C-:B------:R-:W-:Y:S02]  /*07d0*/  IADD3 R24, PT, PT, R24, UR4, R13.reuse ;  /* 0x0000000418187c10 */ /* 0x100fe4000fffe00d */
[----:B------:R-:W-:Y:S01]  /*07e0*/  IADD3 R13, PT, PT, R26, UR4, R13 ;  /* 0x000000041a0d7c10 */ /* 0x000fe2000fffe00d */
[----:B--2---:R0:W-:Y:S04]  /*07f0*/  STS.U8 [R11+0x1], R20 ;  /* 0x000001140b007388 */ /* 0x0041e80000000000 */
[----:B---3--:R1:W-:Y:S04]  /*0800*/  @!P2 STS.U8 [R21], R8 ;  /* 0x000000081500a388 */ /* 0x0083e80000000000 */
[----:B----4-:R2:W-:Y:S04]  /*0810*/  @!P1 STS.U8 [R19+UR4], R10 ;  /* 0x0000000a13009988 */ /* 0x0105e80008000004 */
[----:B-----5:R2:W-:Y:S04]  /*0820*/  @!P3 STS.U8 [R23], R12 ;  /* 0x0000000c1700b388 */ /* 0x0205e80000000000 */
[----:B------:R2:W-:Y:S01]  /*0830*/  @!P0 STS.U8 [R25+0x1], R6 ;  /* 0x0000010619008388 */ /* 0x0005e20000000000 */
[----:B------:R-:W-:Y:S01]  /*0840*/  BAR.SYNC.DEFER_BLOCKING 0x0 ;  /* 0x0000000000007b1d */ /* 0x000fe20000010000 */
[----:B0-----:R-:W-:Y:S01]  /*0850*/  IADD3 R20, PT, PT, R0, UR4, R9 ;  /* 0x0000000400147c10 */ /* 0x001fe2000fffe009 */
[----:B-1----:R-:W-:-:S02]  /*0860*/  IMAD R8, R14, R15, R18 ;  /* 0x0000000f0e087224 */ /* 0x002fc400078e0212 */
[CC--:B------:R-:W-:Y:S02]  /*0870*/  IMAD R18, R7.reuse, R15.reuse, R18 ;  /* 0x0000000f07127224 */ /* 0x0c0fe400078e0212 */
[-CC-:B------:R-:W-:Y:S02]  /*0880*/  IMAD R14, R14, R15.reuse, R0.reuse ;  /* 0x0000000f0e0e7224 */ /* 0x180fe400078e0200 */
[----:B------:R-:W-:Y:S01]  /*0890*/  IMAD R7, R7, R15, R0 ;  /* 0x0000000f07077224 */ /* 0x000fe200078e0200 */
[----:B------:R-:W0:Y:S04]  /*08a0*/  LDS.U8 R24, [R24] ;  /* 0x0000000018187984 */ /* 0x000e280000000000 */
[----:B------:R-:W1:Y:S04]  /*08b0*/  LDS.U8 R20, [R20+0x2] ;  /* 0x0000020014147984 */ /* 0x000e680000000000 */
[----:B------:R2:W3:Y:S01]  /*08c0*/  LDS.U8 R0, [R13] ;  /* 0x000000000d007984 */ /* 0x0004e20000000000 */
[----:B------:R-:W-:-:S03]  /*08d0*/  ISETP.GE.AND P0, PT, R16, R5, PT ;  /* 0x000000051000720c */ /* 0x000fc60003f06270 */
[----:B------:R2:W4:Y:S01]  /*08e0*/  LDS.U8 R9, [R8+UR4+0x1] ;  /* 0x0000010408097984 */ /* 0x0005220008000000 */
[----:B------:R-:W-:-:S03]  /*08f0*/  ISETP.GE.OR P0, PT, R17, R4, P0 ;  /* 0x000000041100720c */ /* 0x000fc60000706670 */
[----:B------:R-:W0:Y:S04]  /*0900*/  LDS.U8 R14, [R14+UR4+0x2] ;  /* 0x000002040e0e7984 */ /* 0x000e280008000000 */
[----:B------:R-:W0:Y:S04]  /*0910*/  LDS.U8 R22, [R22+UR4] ;  /* 0x0000000416167984 */ /* 0x000e280008000000 */
[----:B------:R-:W0:Y:S04]  /*0920*/  LDS.U8 R18, [R18+UR4+0x1] ;  /* 0x0000010412127984 */ /* 0x000e280008000000 */
[----:B------:R-:W0:Y:S01]  /*0930*/  LDS.U8 R7, [R7+UR4+0x2] ;  /* 0x0000020407077984 */ /* 0x000e220008000000 */
[----:B--2---:R-:W-:Y:S05]  /*0940*/  @P0 EXIT ;  /* 0x000000000000094d */ /* 0x004fea0003800000 */
[----:B------:R-:W2:Y:S01]  /*0950*/  LDS.U8 R11, [R11+0x1] ;  /* 0x000001000b0b7984 */ /* 0x000ea20000000000 */
[----:B0---4-:R-:W-:-:S04]  /*0960*/  IADD3 R9, PT, PT, R14, R24, R9 ;  /* 0x000000180e097210 */ /* 0x011fc80007ffe009 */
[----:B-1----:R-:W-:-:S04]  /*0970*/  IADD3 R9, PT, PT, R20, R9, R22 ;  /* 0x0000000914097210 */ /* 0x002fc80007ffe016 */
[----:B---3--:R-:W-:-:S05]  /*0980*/  IADD3 R0, PT, PT, R18, R9, R0 ;  /* 0x0000000912007210 */ /* 0x008fca0007ffe000 */
[----:B------:R-:W-:-:S05]  /*0990*/  IMAD.IADD R0, R0, 0x1, R7 ;  /* 0x0000000100007824 */ /* 0x000fca00078e0207 */
[----:B------:R-:W-:-:S04]  /*09a0*/  ISETP.NE.AND P0, PT, R0, 0x2, PT ;  /* 0x000000020000780c */ /* 0x000fc80003f05270 */
[----:B--2---:R-:W-:-:S04]  /*09b0*/  ISETP.NE.AND P0, PT, R11, RZ, !P0 ;  /* 0x000000ff0b00720c */ /* 0x004fc80004705270 */
[----:B------:R-:W-:-:S04]  /*09c0*/  ISETP.EQ.OR P0, PT, R0, 0x3, P0 ;  /* 0x000000030000780c */ /* 0x000fc80000702670 */
[----:B------:R-:W-:-:S05]  /*09d0*/  SEL R5, RZ, 0x1, !P0 ;  /* 0x00000001ff057807 */ /* 0x000fca0004000000 */
[----:B------:R-:W-:Y:S01]  /*09e0*/  STG.E.U8 desc[UR6][R2.64], R5 ;  /* 0x0000000502007986 */ /* 0x000fe2000c101106 */
[----:B------:R-:W-:Y:S05]  /*09f0*/  EXIT ;  /* 0x000000000000794d */ /* 0x000fea0003800000 */
.L_x_0:
[----:B------:R-:W-:-:S00]  /*0a00*/  BRA `(.L_x_0) ;  /* 0xfffffffc00fc7947 */ /* 0x000fc0000383ffff */
[----:B------:R-:W-:-:S00]  /*0a10*/  NOP ;  /* 0x0000000000007918 */ /* 0x000fc00000000000 */
        /* <DEDUP_REMOVED lines=14> */
.L_x_1:


//--------------------- .nv.shared._Z4lifePhii    --------------------------
	.section	.nv.shared._Z4lifePhii,"aw",@nobits
	.sectionflags	@""
	.align	16
	.zero		1024


//--------------------- .nv.shared.reserved.0     --------------------------
	.section	.nv.shared.reserved.0,"aw",@nobits
	.weak		__nv_reservedSMEM_offset_0_alias
	.size		__nv_reservedSMEM_offset_0_alias, 0, 64
	.other		__nv_reservedSMEM_offset_0_alias,@"STO_CUDA_RESERVED_SHARED STV_DEFAULT"
__nv_reservedSMEM_offset_0_alias:
	.zero		0
	.zero		64


//--------------------- .nv.constant0._Z4lifePhii --------------------------
	.section	.nv.constant0._Z4lifePhii,"a",@progbits
	.sectionflags	@""
	.align	4
.nv.constant0._Z4lifePhii:
	.zero		912


//--------------------- SYMBOLS --------------------------

	.type		.nv.reservedSmem.offset0,@object
	.size		.nv.reservedSmem.offset0,0x4
	.type		.nv.reservedSmem.cap,@object
	.size		.nv.reservedSmem.cap,0x4
